	.headerflags	@"EF_CUDA_TEXMODE_UNIFIED EF_CUDA_64BIT_ADDRESS EF_CUDA_ACCELERATORS EF_CUDA_SM90 EF_CUDA_VIRTUAL_SM(EF_CUDA_SM90)"
	.elftype	@"ET_EXEC"


//--------------------- .nv.info                  --------------------------
	.section	.nv.info,"",@"SHT_CUDA_INFO"
	.align	4


	//----- nvinfo : EIATTR_REGCOUNT
	.align		4
        /*0000*/ 	.byte	0x04, 0x2f
        /*0002*/ 	.short	(.L_1 - .L_0)
	.align		4
.L_0:
        /*0004*/ 	.word	index@(triton_poi_fused_add_convolution_mul_sigmoid_2)
        /*0008*/ 	.word	0x00000016


	//----- nvinfo : EIATTR_MIN_STACK_SIZE
	.align		4
.L_1:
        /*000c*/ 	.byte	0x04, 0x12
        /*000e*/ 	.short	(.L_3 - .L_2)
	.align		4
.L_2:
        /*0010*/ 	.word	index@(triton_poi_fused_add_convolution_mul_sigmoid_2)
        /*0014*/ 	.word	0x00000000


	//----- nvinfo : EIATTR_FRAME_SIZE
	.align		4
.L_3:
        /*0018*/ 	.byte	0x04, 0x11
        /*001a*/ 	.short	(.L_5 - .L_4)
	.align		4
.L_4:
        /*001c*/ 	.word	index@(triton_poi_fused_add_convolution_mul_sigmoid_2)
        /*0020*/ 	.word	0x00000000


	//----- nvinfo : EIATTR_MIN_STACK_SIZE
	.align		4
.L_5:
        /*0024*/ 	.byte	0x04, 0x12
        /*0026*/ 	.short	(.L_7 - .L_6)
	.align		4
.L_6:
        /*0028*/ 	.word	index@(triton_poi_fused_add_convolution_mul_sigmoid_2)
        /*002c*/ 	.word	0x00000000
.L_7:


//--------------------- .nv.info.triton_poi_fused_add_convolution_mul_sigmoid_2 --------------------------
	.section	.nv.info.triton_poi_fused_add_convolution_mul_sigmoid_2,"",@"SHT_CUDA_INFO"
	.sectionflags	@""
	.align	4


	//----- nvinfo : EIATTR_CUDA_API_VERSION
	.align		4
        /*0000*/ 	.byte	0x04, 0x37
        /*0002*/ 	.short	(.L_9 - .L_8)
.L_8:
        /*0004*/ 	.word	0x0000007c


	//----- nvinfo : EIATTR_KPARAM_INFO
	.align		4
.L_9:
        /*0008*/ 	.byte	0x04, 0x17
        /*000a*/ 	.short	(.L_11 - .L_10)
.L_10:
        /*000c*/ 	.word	0x00000000
        /*0010*/ 	.short	0x0005
        /*0012*/ 	.short	0x0028
        /*0014*/ 	.byte	0x00, 0xf0, 0x11, 0x00


	//----- nvinfo : EIATTR_KPARAM_INFO
	.align		4
.L_11:
        /*0018*/ 	.byte	0x04, 0x17
        /*001a*/ 	.short	(.L_13 - .L_12)
.L_12:
        /*001c*/ 	.word	0x00000000
        /*0020*/ 	.short	0x0004
        /*0022*/ 	.short	0x0020
        /*0024*/ 	.byte	0x00, 0xf4, 0x21, 0x00


	//----- nvinfo : EIATTR_KPARAM_INFO
	.align		4
.L_13:
        /*0028*/ 	.byte	0x04, 0x17
        /*002a*/ 	.short	(.L_15 - .L_14)
.L_14:
        /*002c*/ 	.word	0x00000000
        /*0030*/ 	.short	0x0003
        /*0032*/ 	.short	0x0018
        /*0034*/ 	.byte	0x00, 0xf4, 0x21, 0x00


	//----- nvinfo : EIATTR_KPARAM_INFO
	.align		4
.L_15:
        /*0038*/ 	.byte	0x04, 0x17
        /*003a*/ 	.short	(.L_17 - .L_16)
.L_16:
        /*003c*/ 	.word	0x00000000
        /*0040*/ 	.short	0x0002
        /*0042*/ 	.short	0x0010
        /*0044*/ 	.byte	0x00, 0xf4, 0x21, 0x00


	//----- nvinfo : EIATTR_KPARAM_INFO
	.align		4
.L_17:
        /*0048*/ 	.byte	0x04, 0x17
        /*004a*/ 	.short	(.L_19 - .L_18)
.L_18:
        /*004c*/ 	.word	0x00000000
        /*0050*/ 	.short	0x0001
        /*0052*/ 	.short	0x0008
        /*0054*/ 	.byte	0x00, 0xf4, 0x21, 0x00


	//----- nvinfo : EIATTR_KPARAM_INFO
	.align		4
.L_19:
        /*0058*/ 	.byte	0x04, 0x17
        /*005a*/ 	.short	(.L_21 - .L_20)
.L_20:
        /*005c*/ 	.word	0x00000000
        /*0060*/ 	.short	0x0000
        /*0062*/ 	.short	0x0000
        /*0064*/ 	.byte	0x00, 0xf4, 0x21, 0x00


	//----- nvinfo : EIATTR_SPARSE_MMA_MASK
	.align		4
.L_21:
        /*0068*/ 	.byte	0x03, 0x50
        /*006a*/ 	.short	0x0000


	//----- nvinfo : EIATTR_MAXREG_COUNT
	.align		4
        /*006c*/ 	.byte	0x03, 0x1b
        /*006e*/ 	.short	0x00ff


	//----- nvinfo : EIATTR_EXIT_INSTR_OFFSETS
	.align		4
        /*0070*/ 	.byte	0x04, 0x1c
        /*0072*/ 	.short	(.L_23 - .L_22)


	//   ....[0]....
.L_22:
        /*0074*/ 	.word	0x00000600


	//   ....[1]....
        /*0078*/ 	.word	0x00000620


	//----- nvinfo : EIATTR_REQNTID
	.align		4
.L_23:
        /*007c*/ 	.byte	0x04, 0x10
        /*007e*/ 	.short	(.L_25 - .L_24)
.L_24:
        /*0080*/ 	.word	0x00000080
        /*0084*/ 	.word	0x00000001
        /*0088*/ 	.word	0x00000001


	//----- nvinfo : EIATTR_CBANK_PARAM_SIZE
	.align		4
.L_25:
        /*008c*/ 	.byte	0x03, 0x19
        /*008e*/ 	.short	0x002c


	//----- nvinfo : EIATTR_PARAM_CBANK
	.align		4
        /*0090*/ 	.byte	0x04, 0x0a
        /*0092*/ 	.short	(.L_27 - .L_26)
	.align		4
.L_26:
        /*0094*/ 	.word	index@(.nv.constant0.triton_poi_fused_add_convolution_mul_sigmoid_2)
        /*0098*/ 	.short	0x0210
        /*009a*/ 	.short	0x002c


	//----- nvinfo : EIATTR_SW_WAR
	.align		4
.L_27:
        /*009c*/ 	.byte	0x04, 0x36
        /*009e*/ 	.short	(.L_29 - .L_28)
.L_28:
        /*00a0*/ 	.word	0x00000008
.L_29:


//--------------------- .nv.callgraph             --------------------------
	.section	.nv.callgraph,"",@"SHT_CUDA_CALLGRAPH"
	.align	4
	.sectionentsize	8
	.align		4
        /*0000*/ 	.word	0x00000000
	.align		4
        /*0004*/ 	.word	0xffffffff
	.align		4
        /*0008*/ 	.word	0x00000000
	.align		4
        /*000c*/ 	.word	0xfffffffe
	.align		4
        /*0010*/ 	.word	0x00000000
	.align		4
        /*0014*/ 	.word	0xfffffffd
	.align		4
        /*0018*/ 	.word	0x00000000
	.align		4
        /*001c*/ 	.word	0xfffffffc


//--------------------- .text.triton_poi_fused_add_convolution_mul_sigmoid_2 --------------------------
	.section	.text.triton_poi_fused_add_convolution_mul_sigmoid_2,"ax",@progbits
	.align	128
        .global         triton_poi_fused_add_convolution_mul_sigmoid_2
        .type           triton_poi_fused_add_convolution_mul_sigmoid_2,@function
        .size           triton_poi_fused_add_convolution_mul_sigmoid_2,(.L_x_1 - triton_poi_fused_add_convolution_mul_sigmoid_2)
        .other          triton_poi_fused_add_convolution_mul_sigmoid_2,@"STO_CUDA_ENTRY STV_DEFAULT"
triton_poi_fused_add_convolution_mul_sigmoid_2:
.text.triton_poi_fused_add_convolution_mul_sigmoid_2:
[----:B------:R-:W0:Y:S02]  /*0000*/  LDC R1, c[0x0][0x28] ;  /* 0x00000a00ff017b82 */ /* 0x000e240000000800 */
[----:B------:R-:W1:Y:S01]  /*0010*/  S2R R0, SR_TID.X ;  /* 0x0000000000007919 */ /* 0x000e620000002100 */
[----:B------:R-:W2:Y:S01]  /*0020*/  LDC.64 R6, c[0x0][0x218] ;  /* 0x00008600ff067b82 */ /* 0x000ea20000000a00 */
[----:B------:R-:W-:Y:S02]  /*0030*/  CS2R R14, SRZ ;  /* 0x00000000000e7805 */ /* 0x000fe4000001ff00 */
[----:B------:R-:W-:Y:S01]  /*0040*/  CS2R R16, SRZ ;  /* 0x0000000000107805 */ /* 0x000fe2000001ff00 */
[----:B------:R-:W3:Y:S01]  /*0050*/  S2R R9, SR_CTAID.X ;  /* 0x0000000000097919 */ /* 0x000ee20000002500 */
[----:B------:R-:W-:-:S03]  /*0060*/  ULDC.64 UR4, c[0x0][0x208] ;  /* 0x0000820000047ab9 */ /* 0x000fc60000000a00 */
[----:B------:R-:W4:Y:S01]  /*0070*/  LDC.64 R4, c[0x0][0x228] ;  /* 0x00008a00ff047b82 */ /* 0x000f220000000a00 */
[----:B-1----:R-:W-:-:S04]  /*0080*/  SHF.L.U32 R0, R0, 0x1, RZ ;  /* 0x0000000100007819 */ /* 0x002fc800000006ff */
[----:B------:R-:W-:Y:S02]  /*0090*/  LOP3.LUT R0, R0, 0xfe, RZ, 0xc0, !PT ;  /* 0x000000fe00007812 */ /* 0x000fe400078ec0ff */
[----:B---3--:R-:W-:Y:S02]  /*00a0*/  SHF.R.S32.HI R11, RZ, 0x17, R9 ;  /* 0x00000017ff0b7819 */ /* 0x008fe40000011409 */
[----:B------:R-:W-:Y:S02]  /*00b0*/  LEA R0, R9, R0, 0x8 ;  /* 0x0000000009007211 */ /* 0x000fe400078e40ff */
[----:B------:R-:W-:Y:S02]  /*00c0*/  SGXT R11, R11, 0x1 ;  /* 0x000000010b0b781a */ /* 0x000fe40000000200 */
[----:B------:R-:W-:Y:S02]  /*00d0*/  SHF.R.S32.HI R3, RZ, 0x1f, R0 ;  /* 0x0000001fff037819 */ /* 0x000fe40000011400 */
[----:B------:R-:W-:-:S02]  /*00e0*/  LEA.HI R12, R11, R0, RZ, 0x6 ;  /* 0x000000000b0c7211 */ /* 0x000fc400078f30ff */
[----:B------:R-:W-:Y:S02]  /*00f0*/  LEA.HI R8, R3, R0, RZ, 0x4 ;  /* 0x0000000003087211 */ /* 0x000fe400078f20ff */
[----:B------:R-:W1:Y:S01]  /*0100*/  LDC.64 R2, c[0x0][0x210] ;  /* 0x00008400ff027b82 */ /* 0x000e620000000a00 */
[----:B------:R-:W-:Y:S02]  /*0110*/  ISETP.GE.AND P0, PT, R0, 0x100, PT ;  /* 0x000001000000780c */ /* 0x000fe40003f06270 */
[----:B------:R-:W-:Y:S02]  /*0120*/  SHF.R.S32.HI R9, RZ, 0x4, R8 ;  /* 0x00000004ff097819 */ /* 0x000fe40000011408 */
[----:B------:R-:W-:Y:S02]  /*0130*/  LOP3.LUT R11, R8, 0xfffffff0, RZ, 0xc0, !PT ;  /* 0xfffffff0080b7812 */ /* 0x000fe400078ec0ff */
[----:B------:R-:W-:Y:S02]  /*0140*/  LEA.HI R10, R9, R9, RZ, 0x2 ;  /* 0x00000009090a7211 */ /* 0x000fe400078f10ff */
[----:B------:R-:W-:-:S02]  /*0150*/  IADD3 R8, R0, -R11, RZ ;  /* 0x8000000b00087210 */ /* 0x000fc40007ffe0ff */
[----:B------:R-:W-:Y:S02]  /*0160*/  LOP3.LUT R10, R10, 0xfffffffc, RZ, 0xc0, !PT ;  /* 0xfffffffc0a0a7812 */ /* 0x000fe400078ec0ff */
[----:B------:R-:W-:Y:S02]  /*0170*/  SHF.R.S32.HI R13, RZ, 0x6, R12 ;  /* 0x00000006ff0d7819 */ /* 0x000fe4000001140c */
[----:B------:R-:W-:Y:S02]  /*0180*/  IADD3 R11, R9, -R10, RZ ;  /* 0x8000000a090b7210 */ /* 0x000fe40007ffe0ff */
[----:B------:R-:W-:Y:S02]  /*0190*/  LEA R9, R13, R8, 0x4 ;  /* 0x000000080d097211 */ /* 0x000fe400078e20ff */
[----:B------:R-:W3:Y:S01]  /*01a0*/  LDC.64 R12, c[0x0][0x220] ;  /* 0x00008800ff0c7b82 */ /* 0x000ee20000000a00 */
[----:B--2---:R-:W-:-:S04]  /*01b0*/  IMAD.WIDE R10, R11, 0x4, R6 ;  /* 0x000000040b0a7825 */ /* 0x004fc800078e0206 */
[----:B-1----:R-:W-:Y:S01]  /*01c0*/  IMAD.WIDE R2, R0, 0x4, R2 ;  /* 0x0000000400027825 */ /* 0x002fe200078e0202 */
[----:B------:R-:W2:Y:S03]  /*01d0*/  @!P0 LDG.E.EL R16, desc[UR4][R10.64] ;  /* 0x000000040a108981 */ /* 0x000ea6000c2e1900 */
[----:B----4-:R-:W-:Y:S01]  /*01e0*/  IMAD.WIDE R8, R9, 0x4, R4 ;  /* 0x0000000409087825 */ /* 0x010fe200078e0204 */
[----:B------:R-:W2:Y:S01]  /*01f0*/  @!P0 LDG.E.64 R14, desc[UR4][R2.64] ;  /* 0x00000004020e8981 */ /* 0x000ea2000c1e1b00 */
[----:B------:R-:W-:-:S03]  /*0200*/  CS2R R4, SRZ ;  /* 0x0000000000047805 */ /* 0x000fc6000001ff00 */
[----:B------:R-:W4:Y:S04]  /*0210*/  @!P0 LDG.E.EL R17, desc[UR4][R10.64] ;  /* 0x000000040a118981 */ /* 0x000f28000c2e1900 */
[----:B------:R2:W5:Y:S01]  /*0220*/  @!P0 LDG.E.EL.64 R4, desc[UR4][R8.64] ;  /* 0x0000000408048981 */ /* 0x000562000c2e1b00 */
[----:B------:R-:W-:Y:S01]  /*0230*/  CS2R R6, SRZ ;  /* 0x0000000000067805 */ /* 0x000fe2000001ff00 */
[----:B---3--:R-:W-:-:S05]  /*0240*/  IMAD.WIDE R12, R0, 0x4, R12 ;  /* 0x00000004000c7825 */ /* 0x008fca00078e020c */
[----:B------:R1:W3:Y:S01]  /*0250*/  @!P0 LDG.E.64 R6, desc[UR4][R12.64] ;  /* 0x000000040c068981 */ /* 0x0002e2000c1e1b00 */
[----:B--2---:R-:W-:Y:S01]  /*0260*/  FADD R9, R16, R15 ;  /* 0x0000000f10097221 */ /* 0x004fe20000000000 */
[----:B----4-:R-:W-:-:S03]  /*0270*/  FADD R8, R17, R14 ;  /* 0x0000000e11087221 */ /* 0x010fc60000000000 */
[----:B------:R-:W-:Y:S01]  /*0280*/  FADD R14, RZ, -R9 ;  /* 0x80000009ff0e7221 */ /* 0x000fe20000000000 */
[----:B------:R-:W-:Y:S01]  /*0290*/  FADD R10, RZ, -R8 ;  /* 0x80000008ff0a7221 */ /* 0x000fe20000000000 */
[----:B-----5:R-:W-:Y:S02]  /*02a0*/  FADD R4, RZ, -R4 ;  /* 0x80000004ff047221 */ /* 0x020fe40000000000 */
[----:B------:R-:W-:Y:S01]  /*02b0*/  FMUL R15, R14, 1.4426950216293334961 ;  /* 0x3fb8aa3b0e0f7820 */ /* 0x000fe20000400000 */
[----:B------:R-:W-:Y:S01]  /*02c0*/  FADD R5, RZ, -R5 ;  /* 0x80000005ff057221 */ /* 0x000fe20000000000 */
[----:B------:R-:W-:Y:S01]  /*02d0*/  FMUL R14, R10, 1.4426950216293334961 ;  /* 0x3fb8aa3b0a0e7820 */ /* 0x000fe20000400000 */
[----:B------:R-:W-:Y:S02]  /*02e0*/  FMUL R4, R4, 1.4426950216293334961 ;  /* 0x3fb8aa3b04047820 */ /* 0x000fe40000400000 */
[----:B------:R-:W-:Y:S01]  /*02f0*/  FMUL R10, R5, 1.4426950216293334961 ;  /* 0x3fb8aa3b050a7820 */ /* 0x000fe20000400000 */
[----:B------:R-:W-:-:S02]  /*0300*/  FSETP.GEU.AND P4, PT, R15, -126, PT ;  /* 0xc2fc00000f00780b */ /* 0x000fc40003f8e000 */
[----:B------:R-:W-:Y:S02]  /*0310*/  FSETP.GEU.AND P2, PT, R14, -126, PT ;  /* 0xc2fc00000e00780b */ /* 0x000fe40003f4e000 */
[----:B------:R-:W-:Y:S02]  /*0320*/  FSETP.GEU.AND P1, PT, R4, -126, PT ;  /* 0xc2fc00000400780b */ /* 0x000fe40003f2e000 */
[----:B------:R-:W-:-:S07]  /*0330*/  FSETP.GEU.AND P3, PT, R10, -126, PT ;  /* 0xc2fc00000a00780b */ /* 0x000fce0003f6e000 */
[----:B------:R-:W-:Y:S02]  /*0340*/  @!P4 FMUL R15, R15, 0.5 ;  /* 0x3f0000000f0fc820 */ /* 0x000fe40000400000 */
[----:B------:R-:W-:Y:S02]  /*0350*/  @!P2 FMUL R14, R14, 0.5 ;  /* 0x3f0000000e0ea820 */ /* 0x000fe40000400000 */
[----:B------:R-:W-:Y:S01]  /*0360*/  @!P1 FMUL R4, R4, 0.5 ;  /* 0x3f00000004049820 */ /* 0x000fe20000400000 */
[----:B------:R-:W2:Y:S01]  /*0370*/  MUFU.EX2 R16, R15 ;  /* 0x0000000f00107308 */ /* 0x000ea20000000800 */
[----:B------:R-:W-:-:S07]  /*0380*/  @!P3 FMUL R10, R10, 0.5 ;  /* 0x3f0000000a0ab820 */ /* 0x000fce0000400000 */
[----:B-1----:R-:W1:Y:S08]  /*0390*/  MUFU.EX2 R13, R14 ;  /* 0x0000000e000d7308 */ /* 0x002e700000000800 */
[----:B------:R-:W4:Y:S08]  /*03a0*/  MUFU.EX2 R5, R4 ;  /* 0x0000000400057308 */ /* 0x000f300000000800 */
[----:B------:R-:W5:Y:S01]  /*03b0*/  MUFU.EX2 R11, R10 ;  /* 0x0000000a000b7308 */ /* 0x000f620000000800 */
[----:B--2---:R-:W-:Y:S01]  /*03c0*/  @!P4 FMUL R16, R16, R16 ;  /* 0x000000101010c220 */ /* 0x004fe20000400000 */
[----:B-1----:R-:W-:-:S03]  /*03d0*/  @!P2 FMUL R13, R13, R13 ;  /* 0x0000000d0d0da220 */ /* 0x002fc60000400000 */
[----:B------:R-:W-:Y:S01]  /*03e0*/  FADD R16, R16, 1 ;  /* 0x3f80000010107421 */ /* 0x000fe20000000000 */
[----:B------:R-:W-:Y:S01]  /*03f0*/  FADD R15, R13, 1 ;  /* 0x3f8000000d0f7421 */ /* 0x000fe20000000000 */
[----:B----4-:R-:W-:-:S04]  /*0400*/  @!P1 FMUL R5, R5, R5 ;  /* 0x0000000505059220 */ /* 0x010fc80000400000 */
[----:B------:R-:W-:Y:S01]  /*0410*/  FADD R12, R5, 1 ;  /* 0x3f800000050c7421 */ /* 0x000fe20000000000 */
[----:B-----5:R-:W-:Y:S01]  /*0420*/  @!P3 FMUL R11, R11, R11 ;  /* 0x0000000b0b0bb220 */ /* 0x020fe20000400000 */
[----:B------:R-:W-:Y:S01]  /*0430*/  FSETP.GT.AND P4, PT, R16, 8.50705917302346158658e+37, PT ;  /* 0x7e8000001000780b */ /* 0x000fe20003f84000 */
[----:B------:R-:W1:Y:S02]  /*0440*/  LDC.64 R4, c[0x0][0x230] ;  /* 0x00008c00ff047b82 */ /* 0x000e640000000a00 */
[----:B------:R-:W-:Y:S01]  /*0450*/  FADD R11, R11, 1 ;  /* 0x3f8000000b0b7421 */ /* 0x000fe20000000000 */
[----:B------:R-:W-:Y:S02]  /*0460*/  FSETP.GT.AND P3, PT, R15, 8.50705917302346158658e+37, PT ;  /* 0x7e8000000f00780b */ /* 0x000fe40003f64000 */
[----:B------:R-:W-:Y:S02]  /*0470*/  FSETP.GT.AND P1, PT, R12, 8.50705917302346158658e+37, PT ;  /* 0x7e8000000c00780b */ /* 0x000fe40003f24000 */
[----:B------:R-:W-:-:S05]  /*0480*/  FSETP.GT.AND P2, PT, R11, 8.50705917302346158658e+37, PT ;  /* 0x7e8000000b00780b */ /* 0x000fca0003f44000 */
[----:B------:R-:W-:-:S04]  /*0490*/  @P4 FMUL R16, R16, 0.25 ;  /* 0x3e80000010104820 */ /* 0x000fc80000400000 */
[----:B------:R-:W-:Y:S02]  /*04a0*/  @P3 FMUL R15, R15, 0.25 ;  /* 0x3e8000000f0f3820 */ /* 0x000fe40000400000 */
[----:B------:R-:W-:Y:S02]  /*04b0*/  @P1 FMUL R12, R12, 0.25 ;  /* 0x3e8000000c0c1820 */ /* 0x000fe40000400000 */
[----:B------:R-:W-:Y:S01]  /*04c0*/  @P2 FMUL R11, R11, 0.25 ;  /* 0x3e8000000b0b2820 */ /* 0x000fe20000400000 */
[----:B------:R-:W-:Y:S01]  /*04d0*/  MUFU.RCP R16, R16 ;  /* 0x0000001000107308 */ /* 0x000fe20000001000 */
[----:B------:R-:W-:-:S07]  /*04e0*/  HFMA2.MMA R10, -RZ, RZ, 1.625, 0 ;  /* 0x3e800000ff0a7435 */ /* 0x000fce00000001ff */
[----:B------:R-:W2:Y:S08]  /*04f0*/  MUFU.RCP R15, R15 ;  /* 0x0000000f000f7308 */ /* 0x000eb00000001000 */
[----:B------:R-:W4:Y:S01]  /*0500*/  MUFU.RCP R12, R12 ;  /* 0x0000000c000c7308 */ /* 0x000f220000001000 */
[----:B------:R-:W-:-:S07]  /*0510*/  FSEL R14, R10, 1, P3 ;  /* 0x3f8000000a0e7808 */ /* 0x000fce0001800000 */
[----:B------:R-:W5:Y:S01]  /*0520*/  MUFU.RCP R11, R11 ;  /* 0x0000000b000b7308 */ /* 0x000f620000001000 */
[C---:B------:R-:W-:Y:S02]  /*0530*/  FSEL R19, R10.reuse, 1, P4 ;  /* 0x3f8000000a137808 */ /* 0x040fe40002000000 */
[C---:B------:R-:W-:Y:S02]  /*0540*/  FSEL R13, R10.reuse, 1, P1 ;  /* 0x3f8000000a0d7808 */ /* 0x040fe40000800000 */
[----:B------:R-:W-:Y:S01]  /*0550*/  FSEL R10, R10, 1, P2 ;  /* 0x3f8000000a0a7808 */ /* 0x000fe20001000000 */
[----:B--2---:R-:W-:Y:S01]  /*0560*/  FMUL R17, R15, R14 ;  /* 0x0000000e0f117220 */ /* 0x004fe20000400000 */
[----:B------:R-:W-:Y:S01]  /*0570*/  FMUL R16, R16, R19 ;  /* 0x0000001310107220 */ /* 0x000fe20000400000 */
[----:B----4-:R-:W-:Y:S01]  /*0580*/  FMUL R13, R12, R13 ;  /* 0x0000000d0c0d7220 */ /* 0x010fe20000400000 */
[----:B------:R2:W-:Y:S01]  /*0590*/  @!P0 STG.E.64 desc[UR4][R2.64], R8 ;  /* 0x0000000802008986 */ /* 0x0005e2000c101b04 */
[----:B---3--:R-:W-:Y:S01]  /*05a0*/  FMUL R12, R17, R6 ;  /* 0x00000006110c7220 */ /* 0x008fe20000400000 */
[----:B-----5:R-:W-:Y:S01]  /*05b0*/  FMUL R10, R11, R10 ;  /* 0x0000000a0b0a7220 */ /* 0x020fe20000400000 */
[----:B------:R-:W-:-:S02]  /*05c0*/  FMUL R11, R16, R7 ;  /* 0x00000007100b7220 */ /* 0x000fc40000400000 */
[----:B------:R-:W-:Y:S01]  /*05d0*/  FFMA R6, R13, R6, R12 ;  /* 0x000000060d067223 */ /* 0x000fe2000000000c */
[----:B-1----:R-:W-:-:S04]  /*05e0*/  IMAD.WIDE R4, R0, 0x4, R4 ;  /* 0x0000000400047825 */ /* 0x002fc800078e0204 */
[----:B------:R-:W-:Y:S01]  /*05f0*/  FFMA R7, R10, R7, R11 ;  /* 0x000000070a077223 */ /* 0x000fe2000000000b */
[----:B------:R-:W-:Y:S06]  /*0600*/  @P0 EXIT ;  /* 0x000000000000094d */ /* 0x000fec0003800000 */
[----:B------:R-:W-:Y:S01]  /*0610*/  STG.E.64 desc[UR4][R4.64], R6 ;  /* 0x0000000604007986 */ /* 0x000fe2000c101b04 */
[----:B------:R-:W-:Y:S05]  /*0620*/  EXIT ;  /* 0x000000000000794d */ /* 0x000fea0003800000 */
.L_x_0:
[----:B------:R-:W-:-:S00]  /*0630*/  BRA `(.L_x_0) ;  /* 0xfffffffc00fc7947 */ /* 0x000fc0000383ffff */
[----:B------:R-:W-:-:S00]  /*0640*/  NOP ;  /* 0x0000000000007918 */ /* 0x000fc00000000000 */
        /* <DEDUP_REMOVED lines=11> */
.L_x_1:


//--------------------- .nv.constant0.triton_poi_fused_add_convolution_mul_sigmoid_2 --------------------------
	.section	.nv.constant0.triton_poi_fused_add_convolution_mul_sigmoid_2,"a",@progbits
	.sectionflags	@""
	.align	4
.nv.constant0.triton_poi_fused_add_convolution_mul_sigmoid_2:
	.zero		572
